//
// Generated by NVIDIA NVVM Compiler
//
// Compiler Build ID: CL-36424714
// Cuda compilation tools, release 13.0, V13.0.88
// Based on NVVM 20.0.0
//

.version 9.0
.target sm_100
.address_size 64

	// .globl	_Z20Constant_ConvolutionPi
.const .align 4 .b8 d_kernel[12];
.const .align 4 .b8 d_A[120];
.const .align 4 .u32 d_width;
.const .align 4 .u32 d_mask_width;

.visible .entry _Z20Constant_ConvolutionPi(
	.param .u64 .ptr .align 1 _Z20Constant_ConvolutionPi_param_0
)
{
	.reg .pred 	%p<55>;
	.reg .b32 	%r<134>;
	.reg .b64 	%rd<62>;

	ld.param.u64 	%rd4, [_Z20Constant_ConvolutionPi_param_0];
	mov.u32 	%r1, %tid.x;
	ld.const.u32 	%r2, [d_mask_width];
	shr.u32 	%r68, %r2, 31;
	add.s32 	%r69, %r2, %r68;
	shr.s32 	%r70, %r69, 1;
	sub.s32 	%r3, %r1, %r70;
	setp.lt.s32 	%p1, %r2, 1;
	mov.b32 	%r110, 0;
	@%p1 bra 	$L__BB0_41;
	ld.const.u32 	%r4, [d_width];
	and.b32  	%r5, %r2, 7;
	setp.lt.u32 	%p2, %r2, 8;
	mov.b32 	%r126, 0;
	mov.u32 	%r110, %r126;
	@%p2 bra 	$L__BB0_20;
	and.b32  	%r126, %r2, 2147483640;
	mov.b32 	%r108, 0;
	mov.u64 	%rd6, d_kernel;
	mov.u64 	%rd8, d_A;
	mov.u32 	%r110, %r108;
$L__BB0_3:
	.pragma "nounroll";
	add.s32 	%r9, %r3, %r108;
	setp.lt.s32 	%p3, %r9, 0;
	setp.ge.s32 	%p4, %r9, %r4;
	mul.wide.u32 	%rd5, %r108, 4;
	add.s64 	%rd1, %rd6, %rd5;
	or.pred  	%p5, %p3, %p4;
	@%p5 bra 	$L__BB0_5;
	mul.wide.u32 	%rd7, %r9, 4;
	add.s64 	%rd9, %rd8, %rd7;
	ld.const.u32 	%r74, [%rd9];
	ld.const.u32 	%r75, [%rd1];
	mad.lo.s32 	%r110, %r75, %r74, %r110;
$L__BB0_5:
	add.s32 	%r12, %r9, 1;
	setp.lt.s32 	%p6, %r12, 0;
	setp.ge.s32 	%p7, %r12, %r4;
	or.pred  	%p8, %p6, %p7;
	@%p8 bra 	$L__BB0_7;
	mul.wide.u32 	%rd10, %r12, 4;
	add.s64 	%rd12, %rd8, %rd10;
	ld.const.u32 	%r76, [%rd12];
	ld.const.u32 	%r77, [%rd1+4];
	mad.lo.s32 	%r110, %r77, %r76, %r110;
$L__BB0_7:
	add.s32 	%r15, %r9, 2;
	setp.lt.s32 	%p9, %r15, 0;
	setp.ge.s32 	%p10, %r15, %r4;
	or.pred  	%p11, %p9, %p10;
	@%p11 bra 	$L__BB0_9;
	mul.wide.u32 	%rd13, %r15, 4;
	add.s64 	%rd15, %rd8, %rd13;
	ld.const.u32 	%r78, [%rd15];
	ld.const.u32 	%r79, [%rd1+8];
	mad.lo.s32 	%r110, %r79, %r78, %r110;
$L__BB0_9:
	add.s32 	%r18, %r9, 3;
	setp.lt.s32 	%p12, %r18, 0;
	setp.ge.s32 	%p13, %r18, %r4;
	or.pred  	%p14, %p12, %p13;
	@%p14 bra 	$L__BB0_11;
	mul.wide.u32 	%rd16, %r18, 4;
	add.s64 	%rd18, %rd8, %rd16;
	ld.const.u32 	%r80, [%rd18];
	ld.const.u32 	%r81, [%rd1+12];
	mad.lo.s32 	%r110, %r81, %r80, %r110;
$L__BB0_11:
	add.s32 	%r21, %r9, 4;
	setp.lt.s32 	%p15, %r21, 0;
	setp.ge.s32 	%p16, %r21, %r4;
	or.pred  	%p17, %p15, %p16;
	@%p17 bra 	$L__BB0_13;
	mul.wide.u32 	%rd19, %r21, 4;
	add.s64 	%rd21, %rd8, %rd19;
	ld.const.u32 	%r82, [%rd21];
	ld.const.u32 	%r83, [%rd1+16];
	mad.lo.s32 	%r110, %r83, %r82, %r110;
$L__BB0_13:
	add.s32 	%r24, %r9, 5;
	setp.lt.s32 	%p18, %r24, 0;
	setp.ge.s32 	%p19, %r24, %r4;
	or.pred  	%p20, %p18, %p19;
	@%p20 bra 	$L__BB0_15;
	mul.wide.u32 	%rd22, %r24, 4;
	add.s64 	%rd24, %rd8, %rd22;
	ld.const.u32 	%r84, [%rd24];
	ld.const.u32 	%r85, [%rd1+20];
	mad.lo.s32 	%r110, %r85, %r84, %r110;
$L__BB0_15:
	add.s32 	%r27, %r9, 6;
	setp.lt.s32 	%p21, %r27, 0;
	setp.ge.s32 	%p22, %r27, %r4;
	or.pred  	%p23, %p21, %p22;
	@%p23 bra 	$L__BB0_17;
	mul.wide.u32 	%rd25, %r27, 4;
	add.s64 	%rd27, %rd8, %rd25;
	ld.const.u32 	%r86, [%rd27];
	ld.const.u32 	%r87, [%rd1+24];
	mad.lo.s32 	%r110, %r87, %r86, %r110;
$L__BB0_17:
	add.s32 	%r30, %r9, 7;
	setp.lt.s32 	%p24, %r30, 0;
	setp.ge.s32 	%p25, %r30, %r4;
	or.pred  	%p26, %p24, %p25;
	@%p26 bra 	$L__BB0_19;
	mul.wide.u32 	%rd28, %r30, 4;
	add.s64 	%rd30, %rd8, %rd28;
	ld.const.u32 	%r88, [%rd30];
	ld.const.u32 	%r89, [%rd1+28];
	mad.lo.s32 	%r110, %r89, %r88, %r110;
$L__BB0_19:
	add.s32 	%r108, %r108, 8;
	setp.ne.s32 	%p27, %r108, %r126;
	@%p27 bra 	$L__BB0_3;
$L__BB0_20:
	setp.eq.s32 	%p28, %r5, 0;
	@%p28 bra 	$L__BB0_41;
	and.b32  	%r37, %r2, 3;
	setp.lt.u32 	%p29, %r5, 4;
	@%p29 bra 	$L__BB0_31;
	add.s32 	%r38, %r3, %r126;
	setp.lt.s32 	%p30, %r38, 0;
	setp.ge.s32 	%p31, %r38, %r4;
	mul.wide.u32 	%rd31, %r126, 4;
	mov.u64 	%rd32, d_kernel;
	add.s64 	%rd2, %rd32, %rd31;
	or.pred  	%p32, %p30, %p31;
	@%p32 bra 	$L__BB0_24;
	mul.wide.u32 	%rd33, %r38, 4;
	mov.u64 	%rd34, d_A;
	add.s64 	%rd35, %rd34, %rd33;
	ld.const.u32 	%r92, [%rd35];
	ld.const.u32 	%r93, [%rd2];
	mad.lo.s32 	%r110, %r93, %r92, %r110;
$L__BB0_24:
	add.s32 	%r41, %r38, 1;
	setp.lt.s32 	%p33, %r41, 0;
	setp.ge.s32 	%p34, %r41, %r4;
	or.pred  	%p35, %p33, %p34;
	@%p35 bra 	$L__BB0_26;
	mul.wide.u32 	%rd36, %r41, 4;
	mov.u64 	%rd37, d_A;
	add.s64 	%rd38, %rd37, %rd36;
	ld.const.u32 	%r94, [%rd38];
	ld.const.u32 	%r95, [%rd2+4];
	mad.lo.s32 	%r110, %r95, %r94, %r110;
$L__BB0_26:
	add.s32 	%r44, %r38, 2;
	setp.lt.s32 	%p36, %r44, 0;
	setp.ge.s32 	%p37, %r44, %r4;
	or.pred  	%p38, %p36, %p37;
	@%p38 bra 	$L__BB0_28;
	mul.wide.u32 	%rd39, %r44, 4;
	mov.u64 	%rd40, d_A;
	add.s64 	%rd41, %rd40, %rd39;
	ld.const.u32 	%r96, [%rd41];
	ld.const.u32 	%r97, [%rd2+8];
	mad.lo.s32 	%r110, %r97, %r96, %r110;
$L__BB0_28:
	add.s32 	%r47, %r38, 3;
	setp.lt.s32 	%p39, %r47, 0;
	setp.ge.s32 	%p40, %r47, %r4;
	or.pred  	%p41, %p39, %p40;
	@%p41 bra 	$L__BB0_30;
	mul.wide.u32 	%rd42, %r47, 4;
	mov.u64 	%rd43, d_A;
	add.s64 	%rd44, %rd43, %rd42;
	ld.const.u32 	%r98, [%rd44];
	ld.const.u32 	%r99, [%rd2+12];
	mad.lo.s32 	%r110, %r99, %r98, %r110;
$L__BB0_30:
	add.s32 	%r126, %r126, 4;
$L__BB0_31:
	setp.eq.s32 	%p42, %r37, 0;
	@%p42 bra 	$L__BB0_41;
	setp.eq.s32 	%p43, %r37, 1;
	@%p43 bra 	$L__BB0_38;
	add.s32 	%r54, %r3, %r126;
	setp.lt.s32 	%p44, %r54, 0;
	setp.ge.s32 	%p45, %r54, %r4;
	mul.wide.u32 	%rd45, %r126, 4;
	mov.u64 	%rd46, d_kernel;
	add.s64 	%rd3, %rd46, %rd45;
	or.pred  	%p46, %p44, %p45;
	@%p46 bra 	$L__BB0_35;
	mul.wide.u32 	%rd47, %r54, 4;
	mov.u64 	%rd48, d_A;
	add.s64 	%rd49, %rd48, %rd47;
	ld.const.u32 	%r101, [%rd49];
	ld.const.u32 	%r102, [%rd3];
	mad.lo.s32 	%r110, %r102, %r101, %r110;
$L__BB0_35:
	add.s32 	%r57, %r54, 1;
	setp.lt.s32 	%p47, %r57, 0;
	setp.ge.s32 	%p48, %r57, %r4;
	or.pred  	%p49, %p47, %p48;
	@%p49 bra 	$L__BB0_37;
	mul.wide.u32 	%rd50, %r57, 4;
	mov.u64 	%rd51, d_A;
	add.s64 	%rd52, %rd51, %rd50;
	ld.const.u32 	%r103, [%rd52];
	ld.const.u32 	%r104, [%rd3+4];
	mad.lo.s32 	%r110, %r104, %r103, %r110;
$L__BB0_37:
	add.s32 	%r126, %r126, 2;
$L__BB0_38:
	and.b32  	%r105, %r2, 1;
	setp.eq.b32 	%p50, %r105, 1;
	not.pred 	%p51, %p50;
	@%p51 bra 	$L__BB0_41;
	add.s32 	%r64, %r3, %r126;
	setp.lt.s32 	%p52, %r64, 0;
	setp.ge.s32 	%p53, %r64, %r4;
	or.pred  	%p54, %p52, %p53;
	@%p54 bra 	$L__BB0_41;
	mul.wide.u32 	%rd53, %r64, 4;
	mov.u64 	%rd54, d_A;
	add.s64 	%rd55, %rd54, %rd53;
	ld.const.u32 	%r106, [%rd55];
	mul.wide.u32 	%rd56, %r126, 4;
	mov.u64 	%rd57, d_kernel;
	add.s64 	%rd58, %rd57, %rd56;
	ld.const.u32 	%r107, [%rd58];
	mad.lo.s32 	%r110, %r107, %r106, %r110;
$L__BB0_41:
	cvta.to.global.u64 	%rd59, %rd4;
	mul.wide.u32 	%rd60, %r1, 4;
	add.s64 	%rd61, %rd59, %rd60;
	st.global.u32 	[%rd61], %r110;
	ret;

}


// ===== COMPILED SASS (sm_100) =====

	.target	sm_100

	.elftype	@"ET_EXEC"


//--------------------- .note.nv.tkinfo           --------------------------
	.section	.note.nv.tkinfo,"",@"SHT_NOTE"
	.sectionflags	@"SHF_NOTE_NV_TKINFO"
	.tkinfo
        /*0018*/ 	.word	0x00000002
        /*0030*/ 	.string	""
        /*0030*/ 	.string	"ptxas"
        /*0030*/ 	.string	"Cuda compilation tools, release 13.0, V13.0.88"
        /*0030*/ 	.string	"Build cuda_13.0.r13.0/compiler.36424714_0"
        /*0030*/ 	.string	"-arch sm_100 -m 64 "



//--------------------- .note.nv.cuinfo           --------------------------
	.section	.note.nv.cuinfo,"",@"SHT_NOTE"
	.sectionflags	@"SHF_NOTE_NV_CUINFO"
        /*0018*/ 	.short	0x0002
        /*001a*/ 	.short	0x0064
        /*001c*/ 	.short	0x0082
	.zero		2


//--------------------- .nv.info                  --------------------------
	.section	.nv.info,"",@"SHT_CUDA_INFO"
	.align	4


	//----- nvinfo : EIATTR_REGCOUNT
	.align		4
        /*0000*/ 	.byte	0x04, 0x2f
        /*0002*/ 	.short	(.L_5 - .L_4)
	.align		4
.L_4:
        /*0004*/ 	.word	index@(_Z20Constant_ConvolutionPi)
        /*0008*/ 	.word	0x00000018


	//----- nvinfo : EIATTR_FRAME_SIZE
	.align		4
.L_5:
        /*000c*/ 	.byte	0x04, 0x11
        /*000e*/ 	.short	(.L_7 - .L_6)
	.align		4
.L_6:
        /*0010*/ 	.word	index@(_Z20Constant_ConvolutionPi)
        /*0014*/ 	.word	0x00000000


	//----- nvinfo : EIATTR_MIN_STACK_SIZE
	.align		4
.L_7:
        /*0018*/ 	.byte	0x04, 0x12
        /*001a*/ 	.short	(.L_9 - .L_8)
	.align		4
.L_8:
        /*001c*/ 	.word	index@(_Z20Constant_ConvolutionPi)
        /*0020*/ 	.word	0x00000000
.L_9:


//--------------------- .nv.compat                --------------------------
	.section	.nv.compat,"",@"SHT_CUDA_COMPAT_INFO"
	.align	4
        /*0000*/ 	.byte	0x02, 0x09, 0x00, 0x00, 0x02, 0x02, 0x01, 0x00, 0x02, 0x05, 0x05, 0x00, 0x03, 0x07, 0x01, 0x01
        /*0010*/ 	.byte	0x02, 0x03, 0x00, 0x00, 0x02, 0x06, 0x01, 0x00, 0x04, 0x0b, 0x08, 0x00, 0x09, 0x00, 0x00, 0x00
        /*0020*/ 	.byte	0x00, 0x00, 0x00, 0x00


//--------------------- .nv.info._Z20Constant_ConvolutionPi --------------------------
	.section	.nv.info._Z20Constant_ConvolutionPi,"",@"SHT_CUDA_INFO"
	.sectionflags	@""
	.align	4


	//----- nvinfo : EIATTR_CUDA_API_VERSION
	.align		4
        /*0000*/ 	.byte	0x04, 0x37
        /*0002*/ 	.short	(.L_11 - .L_10)
.L_10:
        /*0004*/ 	.word	0x00000082


	//----- nvinfo : EIATTR_KPARAM_INFO
	.align		4
.L_11:
        /*0008*/ 	.byte	0x04, 0x17
        /*000a*/ 	.short	(.L_13 - .L_12)
.L_12:
        /*000c*/ 	.word	0x00000000
        /*0010*/ 	.short	0x0000
        /*0012*/ 	.short	0x0000
        /*0014*/ 	.byte	0x00, 0xf5, 0x21, 0x00


	//----- nvinfo : EIATTR_SPARSE_MMA_MASK
	.align		4
.L_13:
        /*0018*/ 	.byte	0x03, 0x50
        /*001a*/ 	.short	0x0000


	//----- nvinfo : EIATTR_MAXREG_COUNT
	.align		4
        /*001c*/ 	.byte	0x03, 0x1b
        /*001e*/ 	.short	0x00ff


	//----- nvinfo : EIATTR_MERCURY_ISA_VERSION
	.align		4
        /*0020*/ 	.byte	0x03, 0x5f
        /*0022*/ 	.short	0x0101


	//----- nvinfo : EIATTR_VRC_CTA_INIT_COUNT
	.align		4
        /*0024*/ 	.byte	0x02, 0x4a
	.zero		1
	.zero		1


	//----- nvinfo : EIATTR_EXIT_INSTR_OFFSETS
	.align		4
        /*0028*/ 	.byte	0x04, 0x1c
        /*002a*/ 	.short	(.L_15 - .L_14)


	//   ....[0]....
.L_14:
        /*002c*/ 	.word	0x00000a80


	//----- nvinfo : EIATTR_CBANK_PARAM_SIZE
	.align		4
.L_15:
        /*0030*/ 	.byte	0x03, 0x19
        /*0032*/ 	.short	0x0008


	//----- nvinfo : EIATTR_PARAM_CBANK
	.align		4
        /*0034*/ 	.byte	0x04, 0x0a
        /*0036*/ 	.short	(.L_17 - .L_16)
	.align		4
.L_16:
        /*0038*/ 	.word	index@(.nv.constant0._Z20Constant_ConvolutionPi)
        /*003c*/ 	.short	0x0380
        /*003e*/ 	.short	0x0008


	//----- nvinfo : EIATTR_SW_WAR
	.align		4
.L_17:
        /*0040*/ 	.byte	0x04, 0x36
        /*0042*/ 	.short	(.L_19 - .L_18)
.L_18:
        /*0044*/ 	.word	0x00000008
.L_19:


//--------------------- .nv.callgraph             --------------------------
	.section	.nv.callgraph,"",@"SHT_CUDA_CALLGRAPH"
	.align	4
	.sectionentsize	8
	.align		4
        /*0000*/ 	.word	0x00000000
	.align		4
        /*0004*/ 	.word	0xffffffff
	.align		4
        /*0008*/ 	.word	0x00000000
	.align		4
        /*000c*/ 	.word	0xfffffffe
	.align		4
        /*0010*/ 	.word	0x00000000
	.align		4
        /*0014*/ 	.word	0xfffffffd
	.align		4
        /*0018*/ 	.word	0x00000000
	.align		4
        /*001c*/ 	.word	0xfffffffc


//--------------------- .nv.constant3             --------------------------
	.section	.nv.constant3,"a",@progbits
	.align	4
.nv.constant3:
	.type		d_kernel,@object
	.size		d_kernel,(d_A - d_kernel)
d_kernel:
	.zero		12
	.type		d_A,@object
	.size		d_A,(d_width - d_A)
d_A:
	.zero		120
	.type		d_width,@object
	.size		d_width,(d_mask_width - d_width)
d_width:
	.zero		4
	.type		d_mask_width,@object
	.size		d_mask_width,(.L_3 - d_mask_width)
d_mask_width:
	.zero		4
.L_3:


//--------------------- .text._Z20Constant_ConvolutionPi --------------------------
	.section	.text._Z20Constant_ConvolutionPi,"ax",@progbits
	.align	128
        .global         _Z20Constant_ConvolutionPi
        .type           _Z20Constant_ConvolutionPi,@function
        .size           _Z20Constant_ConvolutionPi,(.L_x_6 - _Z20Constant_ConvolutionPi)
        .other          _Z20Constant_ConvolutionPi,@"STO_CUDA_ENTRY STV_DEFAULT"
_Z20Constant_ConvolutionPi:
.text._Z20Constant_ConvolutionPi:
[----:B------:R-:W-:Y:S01]  /*0000*/  LDC R1, c[0x0][0x37c] ;  /* 0x0000df00ff017b82 */ /* 0x000fe20000000800 */
[----:B------:R-:W0:Y:S01]  /*0010*/  LDCU UR5, c[0x3][0x88] ;  /* 0x00c01100ff0577ac */ /* 0x000e220008000800 */
[----:B------:R-:W1:Y:S01]  /*0020*/  S2R R2, SR_TID.X ;  /* 0x0000000000027919 */ /* 0x000e620000002100 */
[----:B------:R-:W-:Y:S01]  /*0030*/  IMAD.MOV.U32 R0, RZ, RZ, RZ ;  /* 0x000000ffff007224 */ /* 0x000fe200078e00ff */
[----:B------:R-:W2:Y:S01]  /*0040*/  LDCU.64 UR8, c[0x0][0x358] ;  /* 0x00006b00ff0877ac */ /* 0x000ea20008000a00 */
[----:B0-----:R-:W-:-:S09]  /*0050*/  UISETP.GE.AND UP0, UPT, UR5, 0x1, UPT ;  /* 0x000000010500788c */ /* 0x001fd2000bf06270 */
[----:B--2---:R-:W-:Y:S05]  /*0060*/  BRA.U !UP0, `(.L_x_0) ;  /* 0x0000000908787547 */ /* 0x004fea000b800000 */
[----:B------:R-:W-:Y:S01]  /*0070*/  UISETP.GE.U32.AND UP0, UPT, UR5, 0x8, UPT ;  /* 0x000000080500788c */ /* 0x000fe2000bf06070 */
[----:B------:R-:W-:Y:S01]  /*0080*/  HFMA2 R0, -RZ, RZ, 0, 0 ;  /* 0x00000000ff007431 */ /* 0x000fe200000001ff */
[----:B------:R-:W-:Y:S01]  /*0090*/  ULEA.HI UR4, UR5, UR5, URZ, 0x1 ;  /* 0x0000000505047291 */ /* 0x000fe2000f8f08ff */
[----:B------:R-:W-:Y:S01]  /*00a0*/  IMAD.MOV.U32 R4, RZ, RZ, RZ ;  /* 0x000000ffff047224 */ /* 0x000fe200078e00ff */
[----:B------:R-:W-:Y:S02]  /*00b0*/  ULOP3.LUT UR6, UR5, 0x7, URZ, 0xc0, !UPT ;  /* 0x0000000705067892 */ /* 0x000fe4000f8ec0ff */
[----:B------:R-:W-:Y:S02]  /*00c0*/  USHF.R.S32.HI UR4, URZ, 0x1, UR4 ;  /* 0x00000001ff047899 */ /* 0x000fe40008011404 */
[----:B------:R-:W-:-:S04]  /*00d0*/  UISETP.NE.AND UP1, UPT, UR6, URZ, UPT ;  /* 0x000000ff0600728c */ /* 0x000fc8000bf25270 */
[----:B-1----:R-:W-:Y:S01]  /*00e0*/  VIADD R5, R2, -UR4 ;  /* 0x8000000402057c36 */ /* 0x002fe20008000000 */
[----:B------:R-:W-:Y:S06]  /*00f0*/  BRA.U !UP0, `(.L_x_1) ;  /* 0x0000000508247547 */ /* 0x000fec000b800000 */
[----:B------:R-:W-:Y:S01]  /*0100*/  ULOP3.LUT UR4, UR5, 0x7ffffff8, URZ, 0xc0, !UPT ;  /* 0x7ffffff805047892 */ /* 0x000fe2000f8ec0ff */
[----:B------:R-:W-:Y:S01]  /*0110*/  IMAD.MOV.U32 R3, RZ, RZ, RZ ;  /* 0x000000ffff037224 */ /* 0x000fe200078e00ff */
[----:B------:R-:W-:Y:S01]  /*0120*/  MOV R0, RZ ;  /* 0x000000ff00007202 */ /* 0x000fe20000000f00 */
[----:B------:R-:W0:Y:S03]  /*0130*/  LDCU UR7, c[0x3][0x84] ;  /* 0x00c01080ff0777ac */ /* 0x000e260008000800 */
[----:B------:R-:W-:-:S07]  /*0140*/  IMAD.U32 R4, RZ, RZ, UR4 ;  /* 0x00000004ff047e24 */ /* 0x000fce000f8e00ff */
.L_x_2:
[----:B------:R-:W-:Y:S01]  /*0150*/  IMAD.IADD R8, R5, 0x1, R3 ;  /* 0x0000000105087824 */ /* 0x000fe200078e0203 */
[C---:B------:R-:W-:Y:S02]  /*0160*/  SHF.L.U32 R6, R3.reuse, 0x2, RZ ;  /* 0x0000000203067819 */ /* 0x040fe400000006ff */
[----:B------:R-:W-:Y:S01]  /*0170*/  IADD3 R3, PT, PT, R3, 0x8, RZ ;  /* 0x0000000803037810 */ /* 0x000fe20007ffe0ff */
[C---:B------:R-:W-:Y:S01]  /*0180*/  VIADD R10, R8.reuse, 0x1 ;  /* 0x00000001080a7836 */ /* 0x040fe20000000000 */
[C---:B0-----:R-:W-:Y:S01]  /*0190*/  ISETP.GE.AND P4, PT, R8.reuse, UR7, PT ;  /* 0x0000000708007c0c */ /* 0x041fe2000bf86270 */
[C---:B------:R-:W-:Y:S01]  /*01a0*/  VIADD R11, R8.reuse, 0x2 ;  /* 0x00000002080b7836 */ /* 0x040fe20000000000 */
[C---:B------:R-:W-:Y:S01]  /*01b0*/  IADD3 R14, PT, PT, R8.reuse, 0x4, RZ ;  /* 0x00000004080e7810 */ /* 0x040fe20007ffe0ff */
[C---:B------:R-:W-:Y:S01]  /*01c0*/  VIADD R12, R8.reuse, 0x3 ;  /* 0x00000003080c7836 */ /* 0x040fe20000000000 */
[C---:B------:R-:W-:Y:S01]  /*01d0*/  ISETP.LT.OR P4, PT, R8.reuse, RZ, P4 ;  /* 0x000000ff0800720c */ /* 0x040fe20002781670 */
[----:B------:R-:W-:Y:S01]  /*01e0*/  VIADD R16, R8, 0x5 ;  /* 0x0000000508107836 */ /* 0x000fe20000000000 */
[----:B------:R-:W-:Y:S01]  /*01f0*/  ISETP.GE.AND P0, PT, R10, UR7, PT ;  /* 0x000000070a007c0c */ /* 0x000fe2000bf06270 */
[----:B------:R-:W-:Y:S01]  /*0200*/  VIADD R19, R8, 0x6 ;  /* 0x0000000608137836 */ /* 0x000fe20000000000 */
[----:B------:R-:W-:-:S02]  /*0210*/  ISETP.GE.AND P1, PT, R11, UR7, PT ;  /* 0x000000070b007c0c */ /* 0x000fc4000bf26270 */
[----:B------:R-:W-:Y:S02]  /*0220*/  ISETP.LT.OR P0, PT, R10, RZ, P0 ;  /* 0x000000ff0a00720c */ /* 0x000fe40000701670 */
[----:B------:R-:W-:Y:S02]  /*0230*/  ISETP.LT.OR P1, PT, R11, RZ, P1 ;  /* 0x000000ff0b00720c */ /* 0x000fe40000f21670 */
[----:B------:R-:W-:Y:S02]  /*0240*/  ISETP.GE.AND P2, PT, R12, UR7, PT ;  /* 0x000000070c007c0c */ /* 0x000fe4000bf46270 */
[----:B------:R-:W-:Y:S01]  /*0250*/  ISETP.GE.AND P3, PT, R14, UR7, PT ;  /* 0x000000070e007c0c */ /* 0x000fe2000bf66270 */
[----:B------:R-:W0:Y:S01]  /*0260*/  @!P4 LDC R9, c[0x3][R6] ;  /* 0x00c000000609cb82 */ /* 0x000e220000000800 */
[----:B------:R-:W-:Y:S02]  /*0270*/  @!P4 MOV R7, 0xc ;  /* 0x0000000c0007c802 */ /* 0x000fe40000000f00 */
[----:B------:R-:W-:-:S02]  /*0280*/  ISETP.LT.OR P2, PT, R12, RZ, P2 ;  /* 0x000000ff0c00720c */ /* 0x000fc40001741670 */
[----:B------:R-:W-:Y:S01]  /*0290*/  ISETP.LT.OR P3, PT, R14, RZ, P3 ;  /* 0x000000ff0e00720c */ /* 0x000fe20001f61670 */
[----:B------:R-:W-:Y:S01]  /*02a0*/  @!P4 IMAD R7, R8, 0x4, R7 ;  /* 0x000000040807c824 */ /* 0x000fe200078e0207 */
[----:B------:R-:W-:Y:S01]  /*02b0*/  ISETP.GE.AND P5, PT, R16, UR7, PT ;  /* 0x0000000710007c0c */ /* 0x000fe2000bfa6270 */
[----:B------:R-:W-:Y:S01]  /*02c0*/  @!P0 IMAD.MOV.U32 R13, RZ, RZ, 0xc ;  /* 0x0000000cff0d8424 */ /* 0x000fe200078e00ff */
[C---:B------:R-:W-:Y:S01]  /*02d0*/  ISETP.GE.AND P6, PT, R19.reuse, UR7, PT ;  /* 0x0000000713007c0c */ /* 0x040fe2000bfc6270 */
[----:B------:R-:W-:Y:S01]  /*02e0*/  VIADD R8, R8, 0x7 ;  /* 0x0000000708087836 */ /* 0x000fe20000000000 */
[----:B------:R-:W-:Y:S01]  /*02f0*/  @!P1 MOV R18, 0xc ;  /* 0x0000000c00129802 */ /* 0x000fe20000000f00 */
[----:B------:R-:W0:Y:S01]  /*0300*/  @!P4 LDC R7, c[0x3][R7] ;  /* 0x00c000000707cb82 */ /* 0x000e220000000800 */
[----:B------:R-:W-:Y:S02]  /*0310*/  @!P0 LEA R10, R10, R13, 0x2 ;  /* 0x0000000d0a0a8211 */ /* 0x000fe400078e10ff */
[----:B------:R-:W-:Y:S01]  /*0320*/  ISETP.LT.OR P6, PT, R19, RZ, P6 ;  /* 0x000000ff1300720c */ /* 0x000fe200037c1670 */
[----:B------:R-:W-:-:S02]  /*0330*/  @!P2 IMAD.MOV.U32 R13, RZ, RZ, 0xc ;  /* 0x0000000cff0da424 */ /* 0x000fc400078e00ff */
[----:B------:R-:W-:-:S05]  /*0340*/  @!P3 MOV R15, 0xc ;  /* 0x0000000c000fb802 */ /* 0x000fca0000000f00 */
[----:B------:R-:W-:-:S04]  /*0350*/  @!P3 IMAD R14, R14, 0x4, R15 ;  /* 0x000000040e0eb824 */ /* 0x000fc800078e020f */
[----:B------:R-:W1:Y:S08]  /*0360*/  @!P3 LDC R15, c[0x3][R14] ;  /* 0x00c000000e0fbb82 */ /* 0x000e700000000800 */
[----:B------:R-:W2:Y:S01]  /*0370*/  @!P6 LDC R20, c[0x3][R6+0x18] ;  /* 0x00c006000614eb82 */ /* 0x000ea20000000800 */
[----:B0-----:R-:W-:Y:S01]  /*0380*/  @!P4 IMAD R0, R7, R9, R0 ;  /* 0x000000090700c224 */ /* 0x001fe200078e0200 */
[----:B------:R-:W-:Y:S01]  /*0390*/  ISETP.LT.OR P4, PT, R16, RZ, P5 ;  /* 0x000000ff1000720c */ /* 0x000fe20002f81670 */
[----:B------:R-:W-:Y:S01]  /*03a0*/  @!P1 IMAD R9, R11, 0x4, R18 ;  /* 0x000000040b099824 */ /* 0x000fe200078e0212 */
[----:B------:R-:W-:-:S04]  /*03b0*/  ISETP.GE.AND P5, PT, R8, UR7, PT ;  /* 0x0000000708007c0c */ /* 0x000fc8000bfa6270 */
[----:B------:R-:W0:Y:S01]  /*03c0*/  @!P0 LDC R7, c[0x3][R10] ;  /* 0x00c000000a078b82 */ /* 0x000e220000000800 */
[----:B------:R-:W-:Y:S01]  /*03d0*/  @!P2 IMAD R11, R12, 0x4, R13 ;  /* 0x000000040c0ba824 */ /* 0x000fe200078e020d */
[----:B------:R-:W-:Y:S01]  /*03e0*/  ISETP.LT.OR P5, PT, R8, RZ, P5 ;  /* 0x000000ff0800720c */ /* 0x000fe20002fa1670 */
[----:B------:R-:W-:-:S05]  /*03f0*/  @!P6 IMAD.MOV.U32 R12, RZ, RZ, 0xc ;  /* 0x0000000cff0ce424 */ /* 0x000fca00078e00ff */
[----:B------:R-:W3:Y:S01]  /*0400*/  @!P1 LDC R9, c[0x3][R9] ;  /* 0x00c0000009099b82 */ /* 0x000ee20000000800 */
[----:B------:R-:W-:Y:S02]  /*0410*/  @!P6 LEA R19, R19, R12, 0x2 ;  /* 0x0000000c1313e211 */ /* 0x000fe400078e10ff */
[----:B------:R-:W-:-:S05]  /*0420*/  @!P4 MOV R13, 0xc ;  /* 0x0000000c000dc802 */ /* 0x000fca0000000f00 */
[----:B------:R-:W4:Y:S01]  /*0430*/  @!P2 LDC R11, c[0x3][R11] ;  /* 0x00c000000b0bab82 */ /* 0x000f220000000800 */
[----:B------:R-:W-:Y:S02]  /*0440*/  @!P4 IMAD R16, R16, 0x4, R13 ;  /* 0x000000041010c824 */ /* 0x000fe400078e020d */
[----:B------:R-:W-:-:S04]  /*0450*/  @!P5 IMAD.MOV.U32 R21, RZ, RZ, 0xc ;  /* 0x0000000cff15d424 */ /* 0x000fc800078e00ff */
[----:B------:R-:W-:Y:S01]  /*0460*/  @!P5 IMAD R21, R8, 0x4, R21 ;  /* 0x000000040815d824 */ /* 0x000fe200078e0215 */
[----:B------:R-:W5:Y:S08]  /*0470*/  @!P4 LDC R17, c[0x3][R16] ;  /* 0x00c000001011cb82 */ /* 0x000f700000000800 */
[----:B------:R-:W2:Y:S08]  /*0480*/  @!P6 LDC R19, c[0x3][R19] ;  /* 0x00c000001313eb82 */ /* 0x000eb00000000800 */
[----:B------:R-:W0:Y:S08]  /*0490*/  @!P0 LDC R8, c[0x3][R6+0x4] ;  /* 0x00c0010006088b82 */ /* 0x000e300000000800 */
[----:B------:R-:W2:Y:S08]  /*04a0*/  @!P5 LDC R21, c[0x3][R21] ;  /* 0x00c000001515db82 */ /* 0x000eb00000000800 */
[----:B------:R-:W3:Y:S08]  /*04b0*/  @!P1 LDC R12, c[0x3][R6+0x8] ;  /* 0x00c00200060c9b82 */ /* 0x000ef00000000800 */
[----:B------:R-:W4:Y:S01]  /*04c0*/  @!P2 LDC R13, c[0x3][R6+0xc] ;  /* 0x00c00300060dab82 */ /* 0x000f220000000800 */
[----:B0-----:R-:W-:Y:S01]  /*04d0*/  @!P0 IMAD R0, R7, R8, R0 ;  /* 0x0000000807008224 */ /* 0x001fe200078e0200 */
[----:B------:R-:W-:-:S06]  /*04e0*/  ISETP.NE.AND P0, PT, R3, R4, PT ;  /* 0x000000040300720c */ /* 0x000fcc0003f05270 */
[----:B------:R-:W1:Y:S08]  /*04f0*/  @!P3 LDC R10, c[0x3][R6+0x10] ;  /* 0x00c00400060abb82 */ /* 0x000e700000000800 */
[----:B------:R-:W5:Y:S01]  /*0500*/  @!P4 LDC R18, c[0x3][R6+0x14] ;  /* 0x00c005000612cb82 */ /* 0x000f620000000800 */
[----:B---3--:R-:W-:-:S07]  /*0510*/  @!P1 IMAD R0, R9, R12, R0 ;  /* 0x0000000c09009224 */ /* 0x008fce00078e0200 */
[----:B------:R-:W0:Y:S01]  /*0520*/  @!P5 LDC R7, c[0x3][R6+0x1c] ;  /* 0x00c007000607db82 */ /* 0x000e220000000800 */
[----:B----4-:R-:W-:-:S04]  /*0530*/  @!P2 IMAD R0, R11, R13, R0 ;  /* 0x0000000d0b00a224 */ /* 0x010fc800078e0200 */
[----:B-1----:R-:W-:-:S04]  /*0540*/  @!P3 IMAD R0, R15, R10, R0 ;  /* 0x0000000a0f00b224 */ /* 0x002fc800078e0200 */
[----:B-----5:R-:W-:-:S04]  /*0550*/  @!P4 IMAD R0, R17, R18, R0 ;  /* 0x000000121100c224 */ /* 0x020fc800078e0200 */
[----:B--2---:R-:W-:-:S04]  /*0560*/  @!P6 IMAD R0, R19, R20, R0 ;  /* 0x000000141300e224 */ /* 0x004fc800078e0200 */
[----:B0-----:R-:W-:Y:S01]  /*0570*/  @!P5 IMAD R0, R21, R7, R0 ;  /* 0x000000071500d224 */ /* 0x001fe200078e0200 */
[----:B------:R-:W-:Y:S06]  /*0580*/  @P0 BRA `(.L_x_2) ;  /* 0xfffffff800f00947 */ /* 0x000fec000383ffff */
.L_x_1:
[----:B------:R-:W-:Y:S05]  /*0590*/  BRA.U !UP1, `(.L_x_0) ;  /* 0x00000005092c7547 */ /* 0x000fea000b800000 */
[----:B------:R-:W0:Y:S01]  /*05a0*/  LDCU UR4, c[0x3][0x88] ;  /* 0x00c01100ff0477ac */ /* 0x000e220008000800 */
[----:B------:R-:W-:Y:S02]  /*05b0*/  UISETP.GE.U32.AND UP0, UPT, UR6, 0x4, UPT ;  /* 0x000000040600788c */ /* 0x000fe4000bf06070 */
[----:B0-----:R-:W-:-:S04]  /*05c0*/  ULOP3.LUT UR5, UR4, 0x3, URZ, 0xc0, !UPT ;  /* 0x0000000304057892 */ /* 0x001fc8000f8ec0ff */
[----:B------:R-:W-:-:S03]  /*05d0*/  UISETP.NE.AND UP1, UPT, UR5, URZ, UPT ;  /* 0x000000ff0500728c */ /* 0x000fc6000bf25270 */
[----:B------:R-:W-:Y:S08]  /*05e0*/  BRA.U !UP0, `(.L_x_3) ;  /* 0x00000001088c7547 */ /* 0x000ff0000b800000 */
[----:B------:R-:W0:Y:S01]  /*05f0*/  LDCU UR6, c[0x3][0x84] ;  /* 0x00c01080ff0677ac */ /* 0x000e220008000800 */
[----:B------:R-:W-:-:S04]  /*0600*/  IMAD.IADD R6, R5, 0x1, R4 ;  /* 0x0000000105067824 */ /* 0x000fc800078e0204 */
[C---:B------:R-:W-:Y:S01]  /*0610*/  VIADD R9, R6.reuse, 0x1 ;  /* 0x0000000106097836 */ /* 0x040fe20000000000 */
[C---:B------:R-:W-:Y:S01]  /*0620*/  IADD3 R11, PT, PT, R6.reuse, 0x2, RZ ;  /* 0x00000002060b7810 */ /* 0x040fe20007ffe0ff */
[C---:B------:R-:W-:Y:S01]  /*0630*/  VIADD R13, R6.reuse, 0x3 ;  /* 0x00000003060d7836 */ /* 0x040fe20000000000 */
[C---:B0-----:R-:W-:Y:S02]  /*0640*/  ISETP.GE.AND P0, PT, R6.reuse, UR6, PT ;  /* 0x0000000606007c0c */ /* 0x041fe4000bf06270 */
[C---:B------:R-:W-:Y:S02]  /*0650*/  ISETP.GE.AND P1, PT, R9.reuse, UR6, PT ;  /* 0x0000000609007c0c */ /* 0x040fe4000bf26270 */
[----:B------:R-:W-:Y:S02]  /*0660*/  ISETP.LT.OR P0, PT, R6, RZ, P0 ;  /* 0x000000ff0600720c */ /* 0x000fe40000701670 */
[----:B------:R-:W-:Y:S02]  /*0670*/  ISETP.LT.OR P1, PT, R9, RZ, P1 ;  /* 0x000000ff0900720c */ /* 0x000fe40000f21670 */
[----:B------:R-:W-:-:S02]  /*0680*/  ISETP.GE.AND P2, PT, R11, UR6, PT ;  /* 0x000000060b007c0c */ /* 0x000fc4000bf46270 */
[----:B------:R-:W-:Y:S02]  /*0690*/  ISETP.GE.AND P3, PT, R13, UR6, PT ;  /* 0x000000060d007c0c */ /* 0x000fe4000bf66270 */
[----:B------:R-:W-:Y:S02]  /*06a0*/  ISETP.LT.OR P2, PT, R11, RZ, P2 ;  /* 0x000000ff0b00720c */ /* 0x000fe40001741670 */
[----:B------:R-:W-:-:S03]  /*06b0*/  ISETP.LT.OR P3, PT, R13, RZ, P3 ;  /* 0x000000ff0d00720c */ /* 0x000fc60001f61670 */
[----:B------:R-:W-:Y:S02]  /*06c0*/  @!P0 IMAD.MOV.U32 R3, RZ, RZ, 0xc ;  /* 0x0000000cff038424 */ /* 0x000fe400078e00ff */
[----:B------:R-:W-:Y:S02]  /*06d0*/  @!P1 MOV R8, 0xc ;  /* 0x0000000c00089802 */ /* 0x000fe40000000f00 */
[----:B------:R-:W-:Y:S02]  /*06e0*/  @!P0 IMAD R6, R6, 0x4, R3 ;  /* 0x0000000406068824 */ /* 0x000fe400078e0203 */
[C---:B------:R-:W-:Y:S01]  /*06f0*/  IMAD.SHL.U32 R3, R4.reuse, 0x4, RZ ;  /* 0x0000000404037824 */ /* 0x040fe200078e00ff */
[----:B------:R-:W-:Y:S01]  /*0700*/  IADD3 R4, PT, PT, R4, 0x4, RZ ;  /* 0x0000000404047810 */ /* 0x000fe20007ffe0ff */
[----:B------:R-:W-:Y:S01]  /*0710*/  @!P1 IMAD R9, R9, 0x4, R8 ;  /* 0x0000000409099824 */ /* 0x000fe200078e0208 */
[----:B------:R-:W-:Y:S01]  /*0720*/  @!P2 MOV R10, 0xc ;  /* 0x0000000c000aa802 */ /* 0x000fe20000000f00 */
[----:B------:R-:W0:Y:S01]  /*0730*/  @!P0 LDC R7, c[0x3][R6] ;  /* 0x00c0000006078b82 */ /* 0x000e220000000800 */
[----:B------:R-:W-:-:S02]  /*0740*/  @!P3 IMAD.MOV.U32 R8, RZ, RZ, 0xc ;  /* 0x0000000cff08b424 */ /* 0x000fc400078e00ff */
[----:B------:R-:W-:-:S03]  /*0750*/  @!P2 LEA R11, R11, R10, 0x2 ;  /* 0x0000000a0b0ba211 */ /* 0x000fc600078e10ff */
[----:B------:R-:W-:Y:S02]  /*0760*/  @!P3 LEA R13, R13, R8, 0x2 ;  /* 0x000000080d0db211 */ /* 0x000fe400078e10ff */
[----:B------:R-:W1:Y:S08]  /*0770*/  @!P1 LDC R9, c[0x3][R9] ;  /* 0x00c0000009099b82 */ /* 0x000e700000000800 */
[----:B------:R-:W2:Y:S08]  /*0780*/  @!P2 LDC R11, c[0x3][R11] ;  /* 0x00c000000b0bab82 */ /* 0x000eb00000000800 */
[----:B------:R-:W3:Y:S08]  /*0790*/  @!P3 LDC R13, c[0x3][R13] ;  /* 0x00c000000d0dbb82 */ /* 0x000ef00000000800 */
[----:B------:R-:W0:Y:S08]  /*07a0*/  @!P0 LDC R8, c[0x3][R3] ;  /* 0x00c0000003088b82 */ /* 0x000e300000000800 */
[----:B------:R-:W1:Y:S08]  /*07b0*/  @!P1 LDC R10, c[0x3][R3+0x4] ;  /* 0x00c00100030a9b82 */ /* 0x000e700000000800 */
[----:B------:R-:W2:Y:S08]  /*07c0*/  @!P2 LDC R12, c[0x3][R3+0x8] ;  /* 0x00c00200030cab82 */ /* 0x000eb00000000800 */
[----:B------:R-:W3:Y:S01]  /*07d0*/  @!P3 LDC R14, c[0x3][R3+0xc] ;  /* 0x00c00300030ebb82 */ /* 0x000ee20000000800 */
[----:B0-----:R-:W-:-:S04]  /*07e0*/  @!P0 IMAD R0, R7, R8, R0 ;  /* 0x0000000807008224 */ /* 0x001fc800078e0200 */
[----:B-1----:R-:W-:-:S04]  /*07f0*/  @!P1 IMAD R0, R9, R10, R0 ;  /* 0x0000000a09009224 */ /* 0x002fc800078e0200 */
[----:B--2---:R-:W-:-:S04]  /*0800*/  @!P2 IMAD R0, R11, R12, R0 ;  /* 0x0000000c0b00a224 */ /* 0x004fc800078e0200 */
[----:B---3--:R-:W-:-:S07]  /*0810*/  @!P3 IMAD R0, R13, R14, R0 ;  /* 0x0000000e0d00b224 */ /* 0x008fce00078e0200 */
.L_x_3:
[----:B------:R-:W-:Y:S05]  /*0820*/  BRA.U !UP1, `(.L_x_0) ;  /* 0x0000000109887547 */ /* 0x000fea000b800000 */
[----:B------:R-:W-:Y:S02]  /*0830*/  UISETP.NE.AND UP0, UPT, UR5, 0x1, UPT ;  /* 0x000000010500788c */ /* 0x000fe4000bf05270 */
[----:B------:R-:W-:-:S04]  /*0840*/  ULOP3.LUT UR4, UR4, 0x1, URZ, 0xc0, !UPT ;  /* 0x0000000104047892 */ /* 0x000fc8000f8ec0ff */
[----:B------:R-:W-:-:S03]  /*0850*/  UISETP.NE.U32.AND UP1, UPT, UR4, 0x1, UPT ;  /* 0x000000010400788c */ /* 0x000fc6000bf25070 */
[----:B------:R-:W-:Y:S08]  /*0860*/  BRA.U !UP0, `(.L_x_4) ;  /* 0x00000001084c7547 */ /* 0x000ff0000b800000 */
[----:B------:R-:W0:Y:S01]  /*0870*/  LDCU UR4, c[0x3][0x84] ;  /* 0x00c01080ff0477ac */ /* 0x000e220008000800 */
[----:B------:R-:W-:Y:S02]  /*0880*/  IMAD.IADD R3, R5, 0x1, R4 ;  /* 0x0000000105037824 */ /* 0x000fe400078e0204 */
[C---:B------:R-:W-:Y:S01]  /*0890*/  IMAD.SHL.U32 R9, R4.reuse, 0x4, RZ ;  /* 0x0000000404097824 */ /* 0x040fe200078e00ff */
[----:B------:R-:W-:Y:S02]  /*08a0*/  IADD3 R4, PT, PT, R4, 0x2, RZ ;  /* 0x0000000204047810 */ /* 0x000fe40007ffe0ff */
[C---:B------:R-:W-:Y:S02]  /*08b0*/  IADD3 R7, PT, PT, R3.reuse, 0x1, RZ ;  /* 0x0000000103077810 */ /* 0x040fe40007ffe0ff */
[----:B0-----:R-:W-:Y:S02]  /*08c0*/  ISETP.GE.AND P0, PT, R3, UR4, PT ;  /* 0x0000000403007c0c */ /* 0x001fe4000bf06270 */
[----:B------:R-:W-:-:S02]  /*08d0*/  ISETP.GE.AND P1, PT, R7, UR4, PT ;  /* 0x0000000407007c0c */ /* 0x000fc4000bf26270 */
[----:B------:R-:W-:Y:S02]  /*08e0*/  ISETP.LT.OR P0, PT, R3, RZ, P0 ;  /* 0x000000ff0300720c */ /* 0x000fe40000701670 */
[----:B------:R-:W-:-:S11]  /*08f0*/  ISETP.LT.OR P1, PT, R7, RZ, P1 ;  /* 0x000000ff0700720c */ /* 0x000fd60000f21670 */
[----:B------:R-:W-:Y:S02]  /*0900*/  @!P0 IMAD.MOV.U32 R6, RZ, RZ, 0xc ;  /* 0x0000000cff068424 */ /* 0x000fe400078e00ff */
[----:B------:R-:W-:Y:S02]  /*0910*/  @!P1 MOV R8, 0xc ;  /* 0x0000000c00089802 */ /* 0x000fe40000000f00 */
[----:B------:R-:W-:Y:S02]  /*0920*/  @!P0 IMAD R3, R3, 0x4, R6 ;  /* 0x0000000403038824 */ /* 0x000fe400078e0206 */
[----:B------:R-:W-:Y:S01]  /*0930*/  @!P1 LEA R7, R7, R8, 0x2 ;  /* 0x0000000807079211 */ /* 0x000fe200078e10ff */
[----:B------:R-:W0:Y:S08]  /*0940*/  @!P0 LDC R6, c[0x3][R9] ;  /* 0x00c0000009068b82 */ /* 0x000e300000000800 */
[----:B------:R-:W0:Y:S08]  /*0950*/  @!P0 LDC R3, c[0x3][R3] ;  /* 0x00c0000003038b82 */ /* 0x000e300000000800 */
[----:B------:R-:W1:Y:S08]  /*0960*/  @!P1 LDC R7, c[0x3][R7] ;  /* 0x00c0000007079b82 */ /* 0x000e700000000800 */
[----:B------:R-:W1:Y:S01]  /*0970*/  @!P1 LDC R8, c[0x3][R9+0x4] ;  /* 0x00c0010009089b82 */ /* 0x000e620000000800 */
[----:B0-----:R-:W-:-:S04]  /*0980*/  @!P0 IMAD R0, R3, R6, R0 ;  /* 0x0000000603008224 */ /* 0x001fc800078e0200 */
[----:B-1----:R-:W-:-:S07]  /*0990*/  @!P1 IMAD R0, R7, R8, R0 ;  /* 0x0000000807009224 */ /* 0x002fce00078e0200 */
.L_x_4:
[----:B------:R-:W-:Y:S05]  /*09a0*/  BRA.U UP1, `(.L_x_0) ;  /* 0x0000000101287547 */ /* 0x000fea000b800000 */
[----:B------:R-:W0:Y:S01]  /*09b0*/  LDCU UR4, c[0x3][0x84] ;  /* 0x00c01080ff0477ac */ /* 0x000e220008000800 */
[----:B------:R-:W-:-:S05]  /*09c0*/  IMAD.IADD R3, R5, 0x1, R4 ;  /* 0x0000000105037824 */ /* 0x000fca00078e0204 */
[----:B0-----:R-:W-:-:S04]  /*09d0*/  ISETP.GE.AND P0, PT, R3, UR4, PT ;  /* 0x0000000403007c0c */ /* 0x001fc8000bf06270 */
[----:B------:R-:W-:-:S13]  /*09e0*/  ISETP.LT.OR P0, PT, R3, RZ, P0 ;  /* 0x000000ff0300720c */ /* 0x000fda0000701670 */
[----:B------:R-:W-:Y:S02]  /*09f0*/  @!P0 MOV R6, 0xc ;  /* 0x0000000c00068802 */ /* 0x000fe40000000f00 */
[----:B------:R-:W-:-:S03]  /*0a00*/  @!P0 SHF.L.U32 R4, R4, 0x2, RZ ;  /* 0x0000000204048819 */ /* 0x000fc600000006ff */
[----:B------:R-:W-:-:S03]  /*0a10*/  @!P0 IMAD R3, R3, 0x4, R6 ;  /* 0x0000000403038824 */ /* 0x000fc600078e0206 */
[----:B------:R-:W0:Y:S08]  /*0a20*/  @!P0 LDC R4, c[0x3][R4] ;  /* 0x00c0000004048b82 */ /* 0x000e300000000800 */
[----:B------:R-:W0:Y:S02]  /*0a30*/  @!P0 LDC R3, c[0x3][R3] ;  /* 0x00c0000003038b82 */ /* 0x000e240000000800 */
[----:B0-----:R-:W-:-:S07]  /*0a40*/  @!P0 IMAD R0, R3, R4, R0 ;  /* 0x0000000403008224 */ /* 0x001fce00078e0200 */
.L_x_0:
[----:B------:R-:W1:Y:S02]  /*0a50*/  LDC.64 R4, c[0x0][0x380] ;  /* 0x0000e000ff047b82 */ /* 0x000e640000000a00 */
[----:B-1----:R-:W-:-:S05]  /*0a60*/  IMAD.WIDE.U32 R2, R2, 0x4, R4 ;  /* 0x0000000402027825 */ /* 0x002fca00078e0004 */
[----:B------:R-:W-:Y:S01]  /*0a70*/  STG.E desc[UR8][R2.64], R0 ;  /* 0x0000000002007986 */ /* 0x000fe2000c101908 */
[----:B------:R-:W-:Y:S05]  /*0a80*/  EXIT ;  /* 0x000000000000794d */ /* 0x000fea0003800000 */
.L_x_5:
[----:B------:R-:W-:-:S00]  /*0a90*/  BRA `(.L_x_5) ;  /* 0xfffffffc00fc7947 */ /* 0x000fc0000383ffff */
[----:B------:R-:W-:-:S00]  /*0aa0*/  NOP ;  /* 0x0000000000007918 */ /* 0x000fc00000000000 */
        /* <DEDUP_REMOVED lines=13> */
.L_x_6:


//--------------------- .nv.shared.reserved.0     --------------------------
	.section	.nv.shared.reserved.0,"aw",@nobits
	.weak		__nv_reservedSMEM_offset_0_alias
	.size		__nv_reservedSMEM_offset_0_alias, 0, 64
	.other		__nv_reservedSMEM_offset_0_alias,@"STO_CUDA_RESERVED_SHARED STV_DEFAULT"
__nv_reservedSMEM_offset_0_alias:
	.zero		0
	.zero		64


//--------------------- .nv.constant0._Z20Constant_ConvolutionPi --------------------------
	.section	.nv.constant0._Z20Constant_ConvolutionPi,"a",@progbits
	.sectionflags	@""
	.align	4
.nv.constant0._Z20Constant_ConvolutionPi:
	.zero		904


//--------------------- SYMBOLS --------------------------

	.type		.nv.reservedSmem.offset0,@object
	.size		.nv.reservedSmem.offset0,0x4
